//
// Generated by NVIDIA NVVM Compiler
//
// Compiler Build ID: CL-36424714
// Cuda compilation tools, release 13.0, V13.0.88
// Based on NVVM 20.0.0
//

.version 9.0
.target sm_100
.address_size 64

	// .globl	_Z4nullv

.visible .entry _Z4nullv()
{


	ret;

}


// ===== COMPILED SASS (sm_100) =====

	.target	sm_100

	.elftype	@"ET_EXEC"


//--------------------- .note.nv.tkinfo           --------------------------
	.section	.note.nv.tkinfo,"",@"SHT_NOTE"
	.sectionflags	@"SHF_NOTE_NV_TKINFO"
	.tkinfo
        /*0018*/ 	.word	0x00000002
        /*0030*/ 	.string	""
        /*0030*/ 	.string	"ptxas"
        /*0030*/ 	.string	"Cuda compilation tools, release 13.0, V13.0.88"
        /*0030*/ 	.string	"Build cuda_13.0.r13.0/compiler.36424714_0"
        /*0030*/ 	.string	"-arch sm_100 -m 64 "



//--------------------- .note.nv.cuinfo           --------------------------
	.section	.note.nv.cuinfo,"",@"SHT_NOTE"
	.sectionflags	@"SHF_NOTE_NV_CUINFO"
        /*0018*/ 	.short	0x0002
        /*001a*/ 	.short	0x0064
        /*001c*/ 	.short	0x0082
	.zero		2


//--------------------- .nv.info                  --------------------------
	.section	.nv.info,"",@"SHT_CUDA_INFO"
	.align	4


	//----- nvinfo : EIATTR_REGCOUNT
	.align		4
        /*0000*/ 	.byte	0x04, 0x2f
        /*0002*/ 	.short	(.L_1 - .L_0)
	.align		4
.L_0:
        /*0004*/ 	.word	index@(_Z4nullv)
        /*0008*/ 	.word	0x00000004


	//----- nvinfo : EIATTR_FRAME_SIZE
	.align		4
.L_1:
        /*000c*/ 	.byte	0x04, 0x11
        /*000e*/ 	.short	(.L_3 - .L_2)
	.align		4
.L_2:
        /*0010*/ 	.word	index@(_Z4nullv)
        /*0014*/ 	.word	0x00000000


	//----- nvinfo : EIATTR_MIN_STACK_SIZE
	.align		4
.L_3:
        /*0018*/ 	.byte	0x04, 0x12
        /*001a*/ 	.short	(.L_5 - .L_4)
	.align		4
.L_4:
        /*001c*/ 	.word	index@(_Z4nullv)
        /*0020*/ 	.word	0x00000000
.L_5:


//--------------------- .nv.compat                --------------------------
	.section	.nv.compat,"",@"SHT_CUDA_COMPAT_INFO"
	.align	4
        /*0000*/ 	.byte	0x02, 0x09, 0x00, 0x00, 0x02, 0x02, 0x01, 0x00, 0x02, 0x05, 0x05, 0x00, 0x03, 0x07, 0x01, 0x01
        /*0010*/ 	.byte	0x02, 0x03, 0x00, 0x00, 0x02, 0x06, 0x01, 0x00, 0x04, 0x0b, 0x08, 0x00, 0x09, 0x00, 0x00, 0x00
        /*0020*/ 	.byte	0x00, 0x00, 0x00, 0x00


//--------------------- .nv.info._Z4nullv         --------------------------
	.section	.nv.info._Z4nullv,"",@"SHT_CUDA_INFO"
	.sectionflags	@""
	.align	4


	//----- nvinfo : EIATTR_CUDA_API_VERSION
	.align		4
        /*0000*/ 	.byte	0x04, 0x37
        /*0002*/ 	.short	(.L_7 - .L_6)
.L_6:
        /*0004*/ 	.word	0x00000082


	//----- nvinfo : EIATTR_SPARSE_MMA_MASK
	.align		4
.L_7:
        /*0008*/ 	.byte	0x03, 0x50
        /*000a*/ 	.short	0x0000


	//----- nvinfo : EIATTR_MAXREG_COUNT
	.align		4
        /*000c*/ 	.byte	0x03, 0x1b
        /*000e*/ 	.short	0x00ff


	//----- nvinfo : EIATTR_MERCURY_ISA_VERSION
	.align		4
        /*0010*/ 	.byte	0x03, 0x5f
        /*0012*/ 	.short	0x0101


	//----- nvinfo : EIATTR_VRC_CTA_INIT_COUNT
	.align		4
        /*0014*/ 	.byte	0x02, 0x4a
	.zero		1
	.zero		1


	//----- nvinfo : EIATTR_EXIT_INSTR_OFFSETS
	.align		4
        /*0018*/ 	.byte	0x04, 0x1c
        /*001a*/ 	.short	(.L_9 - .L_8)


	//   ....[0]....
.L_8:
        /*001c*/ 	.word	0x00000010


	//----- nvinfo : EIATTR_SW_WAR
	.align		4
.L_9:
        /*0020*/ 	.byte	0x04, 0x36
        /*0022*/ 	.short	(.L_11 - .L_10)
.L_10:
        /*0024*/ 	.word	0x00000008
.L_11:


//--------------------- .nv.callgraph             --------------------------
	.section	.nv.callgraph,"",@"SHT_CUDA_CALLGRAPH"
	.align	4
	.sectionentsize	8
	.align		4
        /*0000*/ 	.word	0x00000000
	.align		4
        /*0004*/ 	.word	0xffffffff
	.align		4
        /*0008*/ 	.word	0x00000000
	.align		4
        /*000c*/ 	.word	0xfffffffe
	.align		4
        /*0010*/ 	.word	0x00000000
	.align		4
        /*0014*/ 	.word	0xfffffffd
	.align		4
        /*0018*/ 	.word	0x00000000
	.align		4
        /*001c*/ 	.word	0xfffffffc


//--------------------- .text._Z4nullv            --------------------------
	.section	.text._Z4nullv,"ax",@progbits
	.align	128
        .global         _Z4nullv
        .type           _Z4nullv,@function
        .size           _Z4nullv,(.L_x_1 - _Z4nullv)
        .other          _Z4nullv,@"STO_CUDA_ENTRY STV_DEFAULT"
_Z4nullv:
.text._Z4nullv:
[----:B------:R-:W-:Y:S01]  /*0000*/  LDC R1, c[0x0][0x37c] ;  /* 0x0000df00ff017b82 */ /* 0x000fe20000000800 */
[----:B------:R-:W-:Y:S05]  /*0010*/  EXIT ;  /* 0x000000000000794d */ /* 0x000fea0003800000 */
.L_x_0:
[----:B------:R-:W-:-:S00]  /*0020*/  BRA `(.L_x_0) ;  /* 0xfffffffc00fc7947 */ /* 0x000fc0000383ffff */
[----:B------:R-:W-:-:S00]  /*0030*/  NOP ;  /* 0x0000000000007918 */ /* 0x000fc00000000000 */
        /* <DEDUP_REMOVED lines=12> */
.L_x_1:


//--------------------- .nv.shared.reserved.0     --------------------------
	.section	.nv.shared.reserved.0,"aw",@nobits
	.weak		__nv_reservedSMEM_offset_0_alias
	.size		__nv_reservedSMEM_offset_0_alias, 0, 64
	.other		__nv_reservedSMEM_offset_0_alias,@"STO_CUDA_RESERVED_SHARED STV_DEFAULT"
__nv_reservedSMEM_offset_0_alias:
	.zero		0
	.zero		64


//--------------------- .nv.constant0._Z4nullv    --------------------------
	.section	.nv.constant0._Z4nullv,"a",@progbits
	.sectionflags	@""
	.align	4
.nv.constant0._Z4nullv:
	.zero		896


//--------------------- SYMBOLS --------------------------

	.type		.nv.reservedSmem.offset0,@object
	.size		.nv.reservedSmem.offset0,0x4
